//
// Generated by NVIDIA NVVM Compiler
//
// Compiler Build ID: CL-36424714
// Cuda compilation tools, release 13.0, V13.0.88
// Based on NVVM 20.0.0
//

.version 9.0
.target sm_100
.address_size 64

	// .globl	bitonic_merge

.visible .entry bitonic_merge(
	.param .u64 .ptr .align 1 bitonic_merge_param_0,
	.param .u32 bitonic_merge_param_1,
	.param .u32 bitonic_merge_param_2
)
{
	.reg .pred 	%p<3>;
	.reg .b32 	%r<27>;
	.reg .b64 	%rd<7>;

	ld.param.u64 	%rd3, [bitonic_merge_param_0];
	ld.param.u32 	%r5, [bitonic_merge_param_1];
	ld.param.u32 	%r6, [bitonic_merge_param_2];
	mov.u32 	%r8, %ctaid.x;
	mov.u32 	%r9, %ntid.x;
	mov.u32 	%r10, %tid.x;
	mov.u32 	%r11, %ctaid.y;
	mov.u32 	%r12, %ntid.y;
	mov.u32 	%r13, %tid.y;
	mad.lo.s32 	%r14, %r11, %r12, %r13;
	mov.u32 	%r15, %nctaid.x;
	mad.lo.s32 	%r16, %r14, %r15, %r8;
	mad.lo.s32 	%r17, %r16, %r9, %r10;
	mov.b32 	%r18, -1;
	shl.b32 	%r19, %r18, %r5;
	and.b32  	%r20, %r17, %r19;
	add.s32 	%r1, %r20, %r17;
	mov.b32 	%r21, 1;
	shl.b32 	%r2, %r21, %r5;
	add.s32 	%r22, %r1, %r2;
	max.s32 	%r24, %r1, %r22;
	setp.ge.s32 	%p1, %r24, %r6;
	@%p1 bra 	$L__BB0_3;
	cvta.to.global.u64 	%rd4, %rd3;
	mul.wide.s32 	%rd5, %r1, 4;
	add.s64 	%rd1, %rd4, %rd5;
	ld.global.u32 	%r3, [%rd1];
	mul.wide.s32 	%rd6, %r2, 4;
	add.s64 	%rd2, %rd1, %rd6;
	ld.global.u32 	%r4, [%rd2];
	setp.ge.s32 	%p2, %r4, %r3;
	@%p2 bra 	$L__BB0_3;
	atom.global.exch.b32 	%r25, [%rd2], %r3;
	atom.global.exch.b32 	%r26, [%rd1], %r4;
$L__BB0_3:
	ret;

}
	// .globl	bitonic_triangle_merge
.visible .entry bitonic_triangle_merge(
	.param .u64 .ptr .align 1 bitonic_triangle_merge_param_0,
	.param .u32 bitonic_triangle_merge_param_1,
	.param .u32 bitonic_triangle_merge_param_2
)
{
	.reg .pred 	%p<3>;
	.reg .b32 	%r<33>;
	.reg .b64 	%rd<7>;

	ld.param.u64 	%rd3, [bitonic_triangle_merge_param_0];
	ld.param.u32 	%r5, [bitonic_triangle_merge_param_1];
	ld.param.u32 	%r6, [bitonic_triangle_merge_param_2];
	mov.u32 	%r8, %ctaid.x;
	mov.u32 	%r9, %ntid.x;
	mov.u32 	%r10, %tid.x;
	mov.u32 	%r11, %ctaid.y;
	mov.u32 	%r12, %ntid.y;
	mov.u32 	%r13, %tid.y;
	mad.lo.s32 	%r14, %r11, %r12, %r13;
	mov.u32 	%r15, %nctaid.x;
	mad.lo.s32 	%r16, %r14, %r15, %r8;
	mad.lo.s32 	%r17, %r16, %r9, %r10;
	add.s32 	%r18, %r5, 1;
	mov.b32 	%r19, 1;
	shl.b32 	%r20, %r19, %r18;
	mov.b32 	%r21, -1;
	shl.b32 	%r22, %r21, %r5;
	and.b32  	%r23, %r17, %r22;
	add.s32 	%r1, %r23, %r17;
	add.s32 	%r24, %r20, -1;
	and.b32  	%r25, %r1, %r24;
	not.b32 	%r26, %r25;
	add.s32 	%r27, %r1, %r20;
	sub.s32 	%r28, %r27, %r25;
	add.s32 	%r29, %r28, %r26;
	max.s32 	%r30, %r1, %r29;
	setp.ge.s32 	%p1, %r30, %r6;
	@%p1 bra 	$L__BB1_3;
	cvta.to.global.u64 	%rd4, %rd3;
	mul.wide.s32 	%rd5, %r1, 4;
	add.s64 	%rd1, %rd4, %rd5;
	ld.global.u32 	%r3, [%rd1];
	mul.wide.s32 	%rd6, %r29, 4;
	add.s64 	%rd2, %rd4, %rd6;
	ld.global.u32 	%r4, [%rd2];
	setp.ge.s32 	%p2, %r4, %r3;
	@%p2 bra 	$L__BB1_3;
	atom.global.exch.b32 	%r31, [%rd2], %r3;
	atom.global.exch.b32 	%r32, [%rd1], %r4;
$L__BB1_3:
	ret;

}


// ===== COMPILED SASS (sm_100) =====

	.target	sm_100

	.elftype	@"ET_EXEC"


//--------------------- .note.nv.tkinfo           --------------------------
	.section	.note.nv.tkinfo,"",@"SHT_NOTE"
	.sectionflags	@"SHF_NOTE_NV_TKINFO"
	.tkinfo
        /*0018*/ 	.word	0x00000002
        /*0030*/ 	.string	""
        /*0030*/ 	.string	"ptxas"
        /*0030*/ 	.string	"Cuda compilation tools, release 13.0, V13.0.88"
        /*0030*/ 	.string	"Build cuda_13.0.r13.0/compiler.36424714_0"
        /*0030*/ 	.string	"-arch sm_100 -m 64 "



//--------------------- .note.nv.cuinfo           --------------------------
	.section	.note.nv.cuinfo,"",@"SHT_NOTE"
	.sectionflags	@"SHF_NOTE_NV_CUINFO"
        /*0018*/ 	.short	0x0002
        /*001a*/ 	.short	0x0064
        /*001c*/ 	.short	0x0082
	.zero		2


//--------------------- .nv.info                  --------------------------
	.section	.nv.info,"",@"SHT_CUDA_INFO"
	.align	4


	//----- nvinfo : EIATTR_REGCOUNT
	.align		4
        /*0000*/ 	.byte	0x04, 0x2f
        /*0002*/ 	.short	(.L_1 - .L_0)
	.align		4
.L_0:
        /*0004*/ 	.word	index@(bitonic_merge)
        /*0008*/ 	.word	0x0000000a


	//----- nvinfo : EIATTR_FRAME_SIZE
	.align		4
.L_1:
        /*000c*/ 	.byte	0x04, 0x11
        /*000e*/ 	.short	(.L_3 - .L_2)
	.align		4
.L_2:
        /*0010*/ 	.word	index@(bitonic_merge)
        /*0014*/ 	.word	0x00000000


	//----- nvinfo : EIATTR_REGCOUNT
	.align		4
.L_3:
        /*0018*/ 	.byte	0x04, 0x2f
        /*001a*/ 	.short	(.L_5 - .L_4)
	.align		4
.L_4:
        /*001c*/ 	.word	index@(bitonic_triangle_merge)
        /*0020*/ 	.word	0x0000000a


	//----- nvinfo : EIATTR_FRAME_SIZE
	.align		4
.L_5:
        /*0024*/ 	.byte	0x04, 0x11
        /*0026*/ 	.short	(.L_7 - .L_6)
	.align		4
.L_6:
        /*0028*/ 	.word	index@(bitonic_triangle_merge)
        /*002c*/ 	.word	0x00000000


	//----- nvinfo : EIATTR_MIN_STACK_SIZE
	.align		4
.L_7:
        /*0030*/ 	.byte	0x04, 0x12
        /*0032*/ 	.short	(.L_9 - .L_8)
	.align		4
.L_8:
        /*0034*/ 	.word	index@(bitonic_triangle_merge)
        /*0038*/ 	.word	0x00000000


	//----- nvinfo : EIATTR_MIN_STACK_SIZE
	.align		4
.L_9:
        /*003c*/ 	.byte	0x04, 0x12
        /*003e*/ 	.short	(.L_11 - .L_10)
	.align		4
.L_10:
        /*0040*/ 	.word	index@(bitonic_merge)
        /*0044*/ 	.word	0x00000000
.L_11:


//--------------------- .nv.compat                --------------------------
	.section	.nv.compat,"",@"SHT_CUDA_COMPAT_INFO"
	.align	4
        /*0000*/ 	.byte	0x02, 0x09, 0x00, 0x00, 0x02, 0x02, 0x01, 0x00, 0x02, 0x05, 0x05, 0x00, 0x03, 0x07, 0x01, 0x01
        /*0010*/ 	.byte	0x02, 0x03, 0x00, 0x00, 0x02, 0x06, 0x01, 0x00, 0x04, 0x0b, 0x08, 0x00, 0x09, 0x00, 0x00, 0x00
        /*0020*/ 	.byte	0x00, 0x00, 0x00, 0x00


//--------------------- .nv.info.bitonic_triangle_merge --------------------------
	.section	.nv.info.bitonic_triangle_merge,"",@"SHT_CUDA_INFO"
	.sectionflags	@""
	.align	4


	//----- nvinfo : EIATTR_CUDA_API_VERSION
	.align		4
        /*0000*/ 	.byte	0x04, 0x37
        /*0002*/ 	.short	(.L_13 - .L_12)
.L_12:
        /*0004*/ 	.word	0x00000082


	//----- nvinfo : EIATTR_KPARAM_INFO
	.align		4
.L_13:
        /*0008*/ 	.byte	0x04, 0x17
        /*000a*/ 	.short	(.L_15 - .L_14)
.L_14:
        /*000c*/ 	.word	0x00000000
        /*0010*/ 	.short	0x0002
        /*0012*/ 	.short	0x000c
        /*0014*/ 	.byte	0x00, 0xf0, 0x11, 0x00


	//----- nvinfo : EIATTR_KPARAM_INFO
	.align		4
.L_15:
        /*0018*/ 	.byte	0x04, 0x17
        /*001a*/ 	.short	(.L_17 - .L_16)
.L_16:
        /*001c*/ 	.word	0x00000000
        /*0020*/ 	.short	0x0001
        /*0022*/ 	.short	0x0008
        /*0024*/ 	.byte	0x00, 0xf0, 0x11, 0x00


	//----- nvinfo : EIATTR_KPARAM_INFO
	.align		4
.L_17:
        /*0028*/ 	.byte	0x04, 0x17
        /*002a*/ 	.short	(.L_19 - .L_18)
.L_18:
        /*002c*/ 	.word	0x00000000
        /*0030*/ 	.short	0x0000
        /*0032*/ 	.short	0x0000
        /*0034*/ 	.byte	0x00, 0xf5, 0x21, 0x00


	//----- nvinfo : EIATTR_SPARSE_MMA_MASK
	.align		4
.L_19:
        /*0038*/ 	.byte	0x03, 0x50
        /*003a*/ 	.short	0x0000


	//----- nvinfo : EIATTR_MAXREG_COUNT
	.align		4
        /*003c*/ 	.byte	0x03, 0x1b
        /*003e*/ 	.short	0x00ff


	//----- nvinfo : EIATTR_MERCURY_ISA_VERSION
	.align		4
        /*0040*/ 	.byte	0x03, 0x5f
        /*0042*/ 	.short	0x0101


	//----- nvinfo : EIATTR_VRC_CTA_INIT_COUNT
	.align		4
        /*0044*/ 	.byte	0x02, 0x4a
	.zero		1
	.zero		1


	//----- nvinfo : EIATTR_EXIT_INSTR_OFFSETS
	.align		4
        /*0048*/ 	.byte	0x04, 0x1c
        /*004a*/ 	.short	(.L_21 - .L_20)


	//   ....[0]....
.L_20:
        /*004c*/ 	.word	0x000001a0


	//   ....[1]....
        /*0050*/ 	.word	0x00000220


	//   ....[2]....
        /*0054*/ 	.word	0x00000250


	//----- nvinfo : EIATTR_CBANK_PARAM_SIZE
	.align		4
.L_21:
        /*0058*/ 	.byte	0x03, 0x19
        /*005a*/ 	.short	0x0010


	//----- nvinfo : EIATTR_PARAM_CBANK
	.align		4
        /*005c*/ 	.byte	0x04, 0x0a
        /*005e*/ 	.short	(.L_23 - .L_22)
	.align		4
.L_22:
        /*0060*/ 	.word	index@(.nv.constant0.bitonic_triangle_merge)
        /*0064*/ 	.short	0x0380
        /*0066*/ 	.short	0x0010


	//----- nvinfo : EIATTR_SW_WAR
	.align		4
.L_23:
        /*0068*/ 	.byte	0x04, 0x36
        /*006a*/ 	.short	(.L_25 - .L_24)
.L_24:
        /*006c*/ 	.word	0x00000008
.L_25:


//--------------------- .nv.info.bitonic_merge    --------------------------
	.section	.nv.info.bitonic_merge,"",@"SHT_CUDA_INFO"
	.sectionflags	@""
	.align	4


	//----- nvinfo : EIATTR_CUDA_API_VERSION
	.align		4
        /*0000*/ 	.byte	0x04, 0x37
        /*0002*/ 	.short	(.L_27 - .L_26)
.L_26:
        /*0004*/ 	.word	0x00000082


	//----- nvinfo : EIATTR_KPARAM_INFO
	.align		4
.L_27:
        /*0008*/ 	.byte	0x04, 0x17
        /*000a*/ 	.short	(.L_29 - .L_28)
.L_28:
        /*000c*/ 	.word	0x00000000
        /*0010*/ 	.short	0x0002
        /*0012*/ 	.short	0x000c
        /*0014*/ 	.byte	0x00, 0xf0, 0x11, 0x00


	//----- nvinfo : EIATTR_KPARAM_INFO
	.align		4
.L_29:
        /*0018*/ 	.byte	0x04, 0x17
        /*001a*/ 	.short	(.L_31 - .L_30)
.L_30:
        /*001c*/ 	.word	0x00000000
        /*0020*/ 	.short	0x0001
        /*0022*/ 	.short	0x0008
        /*0024*/ 	.byte	0x00, 0xf0, 0x11, 0x00


	//----- nvinfo : EIATTR_KPARAM_INFO
	.align		4
.L_31:
        /*0028*/ 	.byte	0x04, 0x17
        /*002a*/ 	.short	(.L_33 - .L_32)
.L_32:
        /*002c*/ 	.word	0x00000000
        /*0030*/ 	.short	0x0000
        /*0032*/ 	.short	0x0000
        /*0034*/ 	.byte	0x00, 0xf5, 0x21, 0x00


	//----- nvinfo : EIATTR_SPARSE_MMA_MASK
	.align		4
.L_33:
        /*0038*/ 	.byte	0x03, 0x50
        /*003a*/ 	.short	0x0000


	//----- nvinfo : EIATTR_MAXREG_COUNT
	.align		4
        /*003c*/ 	.byte	0x03, 0x1b
        /*003e*/ 	.short	0x00ff


	//----- nvinfo : EIATTR_MERCURY_ISA_VERSION
	.align		4
        /*0040*/ 	.byte	0x03, 0x5f
        /*0042*/ 	.short	0x0101


	//----- nvinfo : EIATTR_VRC_CTA_INIT_COUNT
	.align		4
        /*0044*/ 	.byte	0x02, 0x4a
	.zero		1
	.zero		1


	//----- nvinfo : EIATTR_EXIT_INSTR_OFFSETS
	.align		4
        /*0048*/ 	.byte	0x04, 0x1c
        /*004a*/ 	.short	(.L_35 - .L_34)


	//   ....[0]....
.L_34:
        /*004c*/ 	.word	0x00000140


	//   ....[1]....
        /*0050*/ 	.word	0x000001c0


	//   ....[2]....
        /*0054*/ 	.word	0x000001f0


	//----- nvinfo : EIATTR_CBANK_PARAM_SIZE
	.align		4
.L_35:
        /*0058*/ 	.byte	0x03, 0x19
        /*005a*/ 	.short	0x0010


	//----- nvinfo : EIATTR_PARAM_CBANK
	.align		4
        /*005c*/ 	.byte	0x04, 0x0a
        /*005e*/ 	.short	(.L_37 - .L_36)
	.align		4
.L_36:
        /*0060*/ 	.word	index@(.nv.constant0.bitonic_merge)
        /*0064*/ 	.short	0x0380
        /*0066*/ 	.short	0x0010


	//----- nvinfo : EIATTR_SW_WAR
	.align		4
.L_37:
        /*0068*/ 	.byte	0x04, 0x36
        /*006a*/ 	.short	(.L_39 - .L_38)
.L_38:
        /*006c*/ 	.word	0x00000008
.L_39:


//--------------------- .nv.callgraph             --------------------------
	.section	.nv.callgraph,"",@"SHT_CUDA_CALLGRAPH"
	.align	4
	.sectionentsize	8
	.align		4
        /*0000*/ 	.word	0x00000000
	.align		4
        /*0004*/ 	.word	0xffffffff
	.align		4
        /*0008*/ 	.word	0x00000000
	.align		4
        /*000c*/ 	.word	0xfffffffe
	.align		4
        /*0010*/ 	.word	0x00000000
	.align		4
        /*0014*/ 	.word	0xfffffffd
	.align		4
        /*0018*/ 	.word	0x00000000
	.align		4
        /*001c*/ 	.word	0xfffffffc


//--------------------- .text.bitonic_triangle_merge --------------------------
	.section	.text.bitonic_triangle_merge,"ax",@progbits
	.align	128
        .global         bitonic_triangle_merge
        .type           bitonic_triangle_merge,@function
        .size           bitonic_triangle_merge,(.L_x_2 - bitonic_triangle_merge)
        .other          bitonic_triangle_merge,@"STO_CUDA_ENTRY STV_DEFAULT"
bitonic_triangle_merge:
.text.bitonic_triangle_merge:
[----:B------:R-:W-:Y:S01]  /*0000*/  LDC R1, c[0x0][0x37c] ;  /* 0x0000df00ff017b82 */ /* 0x000fe20000000800 */
[----:B------:R-:W0:Y:S01]  /*0010*/  S2R R5, SR_TID.Y ;  /* 0x0000000000057919 */ /* 0x000e220000002200 */
[----:B------:R-:W1:Y:S06]  /*0020*/  LDCU UR8, c[0x0][0x360] ;  /* 0x00006c00ff0877ac */ /* 0x000e6c0008000800 */
[----:B------:R-:W0:Y:S01]  /*0030*/  S2UR UR5, SR_CTAID.Y ;  /* 0x00000000000579c3 */ /* 0x000e220000002600 */
[----:B------:R-:W1:Y:S01]  /*0040*/  S2R R3, SR_TID.X ;  /* 0x0000000000037919 */ /* 0x000e620000002100 */
[----:B------:R-:W2:Y:S06]  /*0050*/  LDCU.64 UR6, c[0x0][0x388] ;  /* 0x00007100ff0677ac */ /* 0x000eac0008000a00 */
[----:B------:R-:W0:Y:S08]  /*0060*/  LDC R0, c[0x0][0x364] ;  /* 0x0000d900ff007b82 */ /* 0x000e300000000800 */
[----:B------:R-:W3:Y:S08]  /*0070*/  S2UR UR4, SR_CTAID.X ;  /* 0x00000000000479c3 */ /* 0x000ef00000002500 */
[----:B------:R-:W3:Y:S01]  /*0080*/  LDC R7, c[0x0][0x370] ;  /* 0x0000dc00ff077b82 */ /* 0x000ee20000000800 */
[----:B0-----:R-:W-:Y:S01]  /*0090*/  IMAD R0, R0, UR5, R5 ;  /* 0x0000000500007c24 */ /* 0x001fe2000f8e0205 */
[----:B------:R-:W-:-:S02]  /*00a0*/  UMOV UR5, 0xffffffff ;  /* 0xffffffff00057882 */ /* 0x000fc40000000000 */
[----:B--2---:R-:W-:Y:S01]  /*00b0*/  USHF.L.U32 UR5, UR5, UR6, URZ ;  /* 0x0000000605057299 */ /* 0x004fe200080006ff */
[----:B---3--:R-:W-:Y:S01]  /*00c0*/  IMAD R0, R0, R7, UR4 ;  /* 0x0000000400007e24 */ /* 0x008fe2000f8e0207 */
[----:B------:R-:W-:-:S03]  /*00d0*/  UIADD3 UR4, UPT, UPT, UR6, 0x1, URZ ;  /* 0x0000000106047890 */ /* 0x000fc6000fffe0ff */
[----:B-1----:R-:W-:Y:S01]  /*00e0*/  IMAD R0, R0, UR8, R3 ;  /* 0x0000000800007c24 */ /* 0x002fe2000f8e0203 */
[----:B------:R-:W-:Y:S02]  /*00f0*/  UMOV UR6, 0x1 ;  /* 0x0000000100067882 */ /* 0x000fe40000000000 */
[----:B------:R-:W-:Y:S02]  /*0100*/  USHF.L.U32 UR4, UR6, UR4, URZ ;  /* 0x0000000406047299 */ /* 0x000fe400080006ff */
[----:B------:R-:W-:Y:S02]  /*0110*/  LOP3.LUT R3, R0, UR5, RZ, 0xc0, !PT ;  /* 0x0000000500037c12 */ /* 0x000fe4000f8ec0ff */
[----:B------:R-:W-:-:S03]  /*0120*/  UIADD3 UR5, UPT, UPT, UR4, -0x1, URZ ;  /* 0xffffffff04057890 */ /* 0x000fc6000fffe0ff */
[----:B------:R-:W-:-:S05]  /*0130*/  IMAD.IADD R3, R0, 0x1, R3 ;  /* 0x0000000100037824 */ /* 0x000fca00078e0203 */
[----:B------:R-:W-:-:S04]  /*0140*/  LOP3.LUT R0, R3, UR5, RZ, 0xc0, !PT ;  /* 0x0000000503007c12 */ /* 0x000fc8000f8ec0ff */
[----:B------:R-:W-:Y:S02]  /*0150*/  LOP3.LUT R2, RZ, R0, RZ, 0x33, !PT ;  /* 0x00000000ff027212 */ /* 0x000fe400078e33ff */
[----:B------:R-:W-:-:S05]  /*0160*/  IADD3 R5, PT, PT, -R0, UR4, R3 ;  /* 0x0000000400057c10 */ /* 0x000fca000fffe103 */
[----:B------:R-:W-:-:S05]  /*0170*/  IMAD.IADD R0, R2, 0x1, R5 ;  /* 0x0000000102007824 */ /* 0x000fca00078e0205 */
[----:B------:R-:W-:-:S04]  /*0180*/  VIMNMX R2, PT, PT, R3, R0, !PT ;  /* 0x0000000003027248 */ /* 0x000fc80007fe0100 */
[----:B------:R-:W-:-:S13]  /*0190*/  ISETP.GE.AND P0, PT, R2, UR7, PT ;  /* 0x0000000702007c0c */ /* 0x000fda000bf06270 */
[----:B------:R-:W-:Y:S05]  /*01a0*/  @P0 EXIT ;  /* 0x000000000000094d */ /* 0x000fea0003800000 */
[----:B------:R-:W0:Y:S01]  /*01b0*/  LDC.64 R4, c[0x0][0x380] ;  /* 0x0000e000ff047b82 */ /* 0x000e220000000a00 */
[----:B------:R-:W1:Y:S01]  /*01c0*/  LDCU.64 UR4, c[0x0][0x358] ;  /* 0x00006b00ff0477ac */ /* 0x000e620008000a00 */
[----:B0-----:R-:W-:-:S04]  /*01d0*/  IMAD.WIDE R2, R3, 0x4, R4 ;  /* 0x0000000403027825 */ /* 0x001fc800078e0204 */
[----:B------:R-:W-:Y:S01]  /*01e0*/  IMAD.WIDE R4, R0, 0x4, R4 ;  /* 0x0000000400047825 */ /* 0x000fe200078e0204 */
[----:B-1----:R-:W2:Y:S04]  /*01f0*/  LDG.E R7, desc[UR4][R2.64] ;  /* 0x0000000402077981 */ /* 0x002ea8000c1e1900 */
[----:B------:R-:W2:Y:S02]  /*0200*/  LDG.E R0, desc[UR4][R4.64] ;  /* 0x0000000404007981 */ /* 0x000ea4000c1e1900 */
[----:B--2---:R-:W-:-:S13]  /*0210*/  ISETP.GE.AND P0, PT, R0, R7, PT ;  /* 0x000000070000720c */ /* 0x004fda0003f06270 */
[----:B------:R-:W-:Y:S05]  /*0220*/  @P0 EXIT ;  /* 0x000000000000094d */ /* 0x000fea0003800000 */
[----:B------:R-:W-:Y:S04]  /*0230*/  ATOMG.E.EXCH.STRONG.GPU PT, RZ, desc[UR4][R4.64], R7 ;  /* 0x8000000704ff79a8 */ /* 0x000fe8000c1ef104 */
[----:B------:R-:W-:Y:S01]  /*0240*/  ATOMG.E.EXCH.STRONG.GPU PT, RZ, desc[UR4][R2.64], R0 ;  /* 0x8000000002ff79a8 */ /* 0x000fe2000c1ef104 */
[----:B------:R-:W-:Y:S05]  /*0250*/  EXIT ;  /* 0x000000000000794d */ /* 0x000fea0003800000 */
.L_x_0:
[----:B------:R-:W-:-:S00]  /*0260*/  BRA `(.L_x_0) ;  /* 0xfffffffc00fc7947 */ /* 0x000fc0000383ffff */
[----:B------:R-:W-:-:S00]  /*0270*/  NOP ;  /* 0x0000000000007918 */ /* 0x000fc00000000000 */
        /* <DEDUP_REMOVED lines=8> */
.L_x_2:


//--------------------- .text.bitonic_merge       --------------------------
	.section	.text.bitonic_merge,"ax",@progbits
	.align	128
        .global         bitonic_merge
        .type           bitonic_merge,@function
        .size           bitonic_merge,(.L_x_3 - bitonic_merge)
        .other          bitonic_merge,@"STO_CUDA_ENTRY STV_DEFAULT"
bitonic_merge:
.text.bitonic_merge:
[----:B------:R-:W-:Y:S01]  /*0000*/  LDC R1, c[0x0][0x37c] ;  /* 0x0000df00ff017b82 */ /* 0x000fe20000000800 */
[----:B------:R-:W0:Y:S01]  /*0010*/  S2R R5, SR_TID.Y ;  /* 0x0000000000057919 */ /* 0x000e220000002200 */
[----:B------:R-:W1:Y:S06]  /*0020*/  LDCU UR5, c[0x0][0x360] ;  /* 0x00006c00ff0577ac */ /* 0x000e6c0008000800 */
[----:B------:R-:W0:Y:S01]  /*0030*/  S2UR UR6, SR_CTAID.Y ;  /* 0x00000000000679c3 */ /* 0x000e220000002600 */
[----:B------:R-:W-:Y:S01]  /*0040*/  HFMA2 R4, -RZ, RZ, 0, 5.9604644775390625e-08 ;  /* 0x00000001ff047431 */ /* 0x000fe200000001ff */
[----:B------:R-:W1:Y:S01]  /*0050*/  S2R R3, SR_TID.X ;  /* 0x0000000000037919 */ /* 0x000e620000002100 */
[----:B------:R-:W2:Y:S05]  /*0060*/  LDCU.64 UR8, c[0x0][0x388] ;  /* 0x00007100ff0877ac */ /* 0x000eaa0008000a00 */
[----:B------:R-:W0:Y:S08]  /*0070*/  LDC R0, c[0x0][0x364] ;  /* 0x0000d900ff007b82 */ /* 0x000e300000000800 */
[----:B------:R-:W3:Y:S01]  /*0080*/  S2UR UR4, SR_CTAID.X ;  /* 0x00000000000479c3 */ /* 0x000ee20000002500 */
[----:B--2---:R-:W-:-:S07]  /*0090*/  SHF.L.U32 R4, R4, UR8, RZ ;  /* 0x0000000804047c19 */ /* 0x004fce00080006ff */
[----:B------:R-:W3:Y:S01]  /*00a0*/  LDC R7, c[0x0][0x370] ;  /* 0x0000dc00ff077b82 */ /* 0x000ee20000000800 */
[----:B0-----:R-:W-:-:S04]  /*00b0*/  IMAD R0, R0, UR6, R5 ;  /* 0x0000000600007c24 */ /* 0x001fc8000f8e0205 */
[----:B---3--:R-:W-:Y:S01]  /*00c0*/  IMAD R0, R0, R7, UR4 ;  /* 0x0000000400007e24 */ /* 0x008fe2000f8e0207 */
[----:B------:R-:W-:Y:S02]  /*00d0*/  UMOV UR4, 0xffffffff ;  /* 0xffffffff00047882 */ /* 0x000fe40000000000 */
[----:B------:R-:W-:Y:S01]  /*00e0*/  USHF.L.U32 UR4, UR4, UR8, URZ ;  /* 0x0000000804047299 */ /* 0x000fe200080006ff */
[----:B-1----:R-:W-:-:S05]  /*00f0*/  IMAD R0, R0, UR5, R3 ;  /* 0x0000000500007c24 */ /* 0x002fca000f8e0203 */
[----:B------:R-:W-:-:S04]  /*0100*/  LOP3.LUT R3, R0, UR4, RZ, 0xc0, !PT ;  /* 0x0000000400037c12 */ /* 0x000fc8000f8ec0ff */
[----:B------:R-:W-:-:S04]  /*0110*/  IADD3 R5, PT, PT, R0, R3, RZ ;  /* 0x0000000300057210 */ /* 0x000fc80007ffe0ff */
[----:B------:R-:W-:-:S04]  /*0120*/  VIADDMNMX R0, R5, R4, R5, !PT ;  /* 0x0000000405007246 */ /* 0x000fc80007800105 */
[----:B------:R-:W-:-:S13]  /*0130*/  ISETP.GE.AND P0, PT, R0, UR9, PT ;  /* 0x0000000900007c0c */ /* 0x000fda000bf06270 */
[----:B------:R-:W-:Y:S05]  /*0140*/  @P0 EXIT ;  /* 0x000000000000094d */ /* 0x000fea0003800000 */
[----:B------:R-:W0:Y:S01]  /*0150*/  LDC.64 R2, c[0x0][0x380] ;  /* 0x0000e000ff027b82 */ /* 0x000e220000000a00 */
[----:B------:R-:W1:Y:S01]  /*0160*/  LDCU.64 UR4, c[0x0][0x358] ;  /* 0x00006b00ff0477ac */ /* 0x000e620008000a00 */
[----:B0-----:R-:W-:-:S05]  /*0170*/  IMAD.WIDE R2, R5, 0x4, R2 ;  /* 0x0000000405027825 */ /* 0x001fca00078e0202 */
[----:B-1----:R-:W2:Y:S01]  /*0180*/  LDG.E R7, desc[UR4][R2.64] ;  /* 0x0000000402077981 */ /* 0x002ea2000c1e1900 */
[----:B------:R-:W-:-:S05]  /*0190*/  IMAD.WIDE R4, R4, 0x4, R2 ;  /* 0x0000000404047825 */ /* 0x000fca00078e0202 */
[----:B------:R-:W2:Y:S02]  /*01a0*/  LDG.E R0, desc[UR4][R4.64] ;  /* 0x0000000404007981 */ /* 0x000ea4000c1e1900 */
[----:B--2---:R-:W-:-:S13]  /*01b0*/  ISETP.GE.AND P0, PT, R0, R7, PT ;  /* 0x000000070000720c */ /* 0x004fda0003f06270 */
[----:B------:R-:W-:Y:S05]  /*01c0*/  @P0 EXIT ;  /* 0x000000000000094d */ /* 0x000fea0003800000 */
[----:B------:R-:W-:Y:S04]  /*01d0*/  ATOMG.E.EXCH.STRONG.GPU PT, RZ, desc[UR4][R4.64], R7 ;  /* 0x8000000704ff79a8 */ /* 0x000fe8000c1ef104 */
[----:B------:R-:W-:Y:S01]  /*01e0*/  ATOMG.E.EXCH.STRONG.GPU PT, RZ, desc[UR4][R2.64], R0 ;  /* 0x8000000002ff79a8 */ /* 0x000fe2000c1ef104 */
[----:B------:R-:W-:Y:S05]  /*01f0*/  EXIT ;  /* 0x000000000000794d */ /* 0x000fea0003800000 */
.L_x_1:
        /* <DEDUP_REMOVED lines=16> */
.L_x_3:


//--------------------- .nv.shared.reserved.0     --------------------------
	.section	.nv.shared.reserved.0,"aw",@nobits
	.weak		__nv_reservedSMEM_offset_0_alias
	.size		__nv_reservedSMEM_offset_0_alias, 0, 64
	.other		__nv_reservedSMEM_offset_0_alias,@"STO_CUDA_RESERVED_SHARED STV_DEFAULT"
__nv_reservedSMEM_offset_0_alias:
	.zero		0
	.zero		64


//--------------------- .nv.constant0.bitonic_triangle_merge --------------------------
	.section	.nv.constant0.bitonic_triangle_merge,"a",@progbits
	.sectionflags	@""
	.align	4
.nv.constant0.bitonic_triangle_merge:
	.zero		912


//--------------------- .nv.constant0.bitonic_merge --------------------------
	.section	.nv.constant0.bitonic_merge,"a",@progbits
	.sectionflags	@""
	.align	4
.nv.constant0.bitonic_merge:
	.zero		912


//--------------------- SYMBOLS --------------------------

	.type		.nv.reservedSmem.offset0,@object
	.size		.nv.reservedSmem.offset0,0x4
